//
// Generated by NVIDIA NVVM Compiler
//
// Compiler Build ID: CL-36424714
// Cuda compilation tools, release 13.0, V13.0.88
// Based on NVVM 20.0.0
//

.version 9.0
.target sm_100
.address_size 64

	// .globl	_Z16kernelAddVectorsiPdS_S_

.visible .entry _Z16kernelAddVectorsiPdS_S_(
	.param .u32 _Z16kernelAddVectorsiPdS_S__param_0,
	.param .u64 .ptr .align 1 _Z16kernelAddVectorsiPdS_S__param_1,
	.param .u64 .ptr .align 1 _Z16kernelAddVectorsiPdS_S__param_2,
	.param .u64 .ptr .align 1 _Z16kernelAddVectorsiPdS_S__param_3
)
{
	.reg .pred 	%p<2>;
	.reg .b32 	%r<6>;
	.reg .b64 	%rd<11>;
	.reg .b64 	%fd<4>;

	ld.param.u32 	%r2, [_Z16kernelAddVectorsiPdS_S__param_0];
	ld.param.u64 	%rd1, [_Z16kernelAddVectorsiPdS_S__param_1];
	ld.param.u64 	%rd2, [_Z16kernelAddVectorsiPdS_S__param_2];
	ld.param.u64 	%rd3, [_Z16kernelAddVectorsiPdS_S__param_3];
	mov.u32 	%r3, %tid.x;
	mov.u32 	%r4, %ctaid.x;
	mov.u32 	%r5, %ntid.x;
	mad.lo.s32 	%r1, %r4, %r5, %r3;
	setp.ge.s32 	%p1, %r1, %r2;
	@%p1 bra 	$L__BB0_2;
	cvta.to.global.u64 	%rd4, %rd1;
	cvta.to.global.u64 	%rd5, %rd2;
	cvta.to.global.u64 	%rd6, %rd3;
	mul.wide.u32 	%rd7, %r1, 8;
	add.s64 	%rd8, %rd4, %rd7;
	ld.global.f64 	%fd1, [%rd8];
	add.s64 	%rd9, %rd5, %rd7;
	ld.global.f64 	%fd2, [%rd9];
	add.f64 	%fd3, %fd1, %fd2;
	add.s64 	%rd10, %rd6, %rd7;
	st.global.f64 	[%rd10], %fd3;
$L__BB0_2:
	ret;

}


// ===== COMPILED SASS (sm_100) =====

	.target	sm_100

	.elftype	@"ET_EXEC"


//--------------------- .note.nv.tkinfo           --------------------------
	.section	.note.nv.tkinfo,"",@"SHT_NOTE"
	.sectionflags	@"SHF_NOTE_NV_TKINFO"
	.tkinfo
        /*0018*/ 	.word	0x00000002
        /*0030*/ 	.string	""
        /*0030*/ 	.string	"ptxas"
        /*0030*/ 	.string	"Cuda compilation tools, release 13.0, V13.0.88"
        /*0030*/ 	.string	"Build cuda_13.0.r13.0/compiler.36424714_0"
        /*0030*/ 	.string	"-arch sm_100 -m 64 "



//--------------------- .note.nv.cuinfo           --------------------------
	.section	.note.nv.cuinfo,"",@"SHT_NOTE"
	.sectionflags	@"SHF_NOTE_NV_CUINFO"
        /*0018*/ 	.short	0x0002
        /*001a*/ 	.short	0x0064
        /*001c*/ 	.short	0x0082
	.zero		2


//--------------------- .nv.info                  --------------------------
	.section	.nv.info,"",@"SHT_CUDA_INFO"
	.align	4


	//----- nvinfo : EIATTR_REGCOUNT
	.align		4
        /*0000*/ 	.byte	0x04, 0x2f
        /*0002*/ 	.short	(.L_1 - .L_0)
	.align		4
.L_0:
        /*0004*/ 	.word	index@(_Z16kernelAddVectorsiPdS_S_)
        /*0008*/ 	.word	0x0000000e


	//----- nvinfo : EIATTR_FRAME_SIZE
	.align		4
.L_1:
        /*000c*/ 	.byte	0x04, 0x11
        /*000e*/ 	.short	(.L_3 - .L_2)
	.align		4
.L_2:
        /*0010*/ 	.word	index@(_Z16kernelAddVectorsiPdS_S_)
        /*0014*/ 	.word	0x00000000


	//----- nvinfo : EIATTR_MIN_STACK_SIZE
	.align		4
.L_3:
        /*0018*/ 	.byte	0x04, 0x12
        /*001a*/ 	.short	(.L_5 - .L_4)
	.align		4
.L_4:
        /*001c*/ 	.word	index@(_Z16kernelAddVectorsiPdS_S_)
        /*0020*/ 	.word	0x00000000
.L_5:


//--------------------- .nv.compat                --------------------------
	.section	.nv.compat,"",@"SHT_CUDA_COMPAT_INFO"
	.align	4
        /*0000*/ 	.byte	0x02, 0x09, 0x00, 0x00, 0x02, 0x02, 0x01, 0x00, 0x02, 0x05, 0x05, 0x00, 0x03, 0x07, 0x01, 0x01
        /*0010*/ 	.byte	0x02, 0x03, 0x00, 0x00, 0x02, 0x06, 0x01, 0x00, 0x04, 0x0b, 0x08, 0x00, 0x01, 0x00, 0x00, 0x00
        /*0020*/ 	.byte	0x00, 0x00, 0x00, 0x00


//--------------------- .nv.info._Z16kernelAddVectorsiPdS_S_ --------------------------
	.section	.nv.info._Z16kernelAddVectorsiPdS_S_,"",@"SHT_CUDA_INFO"
	.sectionflags	@""
	.align	4


	//----- nvinfo : EIATTR_CUDA_API_VERSION
	.align		4
        /*0000*/ 	.byte	0x04, 0x37
        /*0002*/ 	.short	(.L_7 - .L_6)
.L_6:
        /*0004*/ 	.word	0x00000082


	//----- nvinfo : EIATTR_KPARAM_INFO
	.align		4
.L_7:
        /*0008*/ 	.byte	0x04, 0x17
        /*000a*/ 	.short	(.L_9 - .L_8)
.L_8:
        /*000c*/ 	.word	0x00000000
        /*0010*/ 	.short	0x0003
        /*0012*/ 	.short	0x0018
        /*0014*/ 	.byte	0x00, 0xf5, 0x21, 0x00


	//----- nvinfo : EIATTR_KPARAM_INFO
	.align		4
.L_9:
        /*0018*/ 	.byte	0x04, 0x17
        /*001a*/ 	.short	(.L_11 - .L_10)
.L_10:
        /*001c*/ 	.word	0x00000000
        /*0020*/ 	.short	0x0002
        /*0022*/ 	.short	0x0010
        /*0024*/ 	.byte	0x00, 0xf5, 0x21, 0x00


	//----- nvinfo : EIATTR_KPARAM_INFO
	.align		4
.L_11:
        /*0028*/ 	.byte	0x04, 0x17
        /*002a*/ 	.short	(.L_13 - .L_12)
.L_12:
        /*002c*/ 	.word	0x00000000
        /*0030*/ 	.short	0x0001
        /*0032*/ 	.short	0x0008
        /*0034*/ 	.byte	0x00, 0xf5, 0x21, 0x00


	//----- nvinfo : EIATTR_KPARAM_INFO
	.align		4
.L_13:
        /*0038*/ 	.byte	0x04, 0x17
        /*003a*/ 	.short	(.L_15 - .L_14)
.L_14:
        /*003c*/ 	.word	0x00000000
        /*0040*/ 	.short	0x0000
        /*0042*/ 	.short	0x0000
        /*0044*/ 	.byte	0x00, 0xf0, 0x11, 0x00


	//----- nvinfo : EIATTR_SPARSE_MMA_MASK
	.align		4
.L_15:
        /*0048*/ 	.byte	0x03, 0x50
        /*004a*/ 	.short	0x0000


	//----- nvinfo : EIATTR_MAXREG_COUNT
	.align		4
        /*004c*/ 	.byte	0x03, 0x1b
        /*004e*/ 	.short	0x00ff


	//----- nvinfo : EIATTR_MERCURY_ISA_VERSION
	.align		4
        /*0050*/ 	.byte	0x03, 0x5f
        /*0052*/ 	.short	0x0101


	//----- nvinfo : EIATTR_VRC_CTA_INIT_COUNT
	.align		4
        /*0054*/ 	.byte	0x02, 0x4a
	.zero		1
	.zero		1


	//----- nvinfo : EIATTR_EXIT_INSTR_OFFSETS
	.align		4
        /*0058*/ 	.byte	0x04, 0x1c
        /*005a*/ 	.short	(.L_17 - .L_16)


	//   ....[0]....
.L_16:
        /*005c*/ 	.word	0x00000070


	//   ....[1]....
        /*0060*/ 	.word	0x00000130


	//----- nvinfo : EIATTR_CBANK_PARAM_SIZE
	.align		4
.L_17:
        /*0064*/ 	.byte	0x03, 0x19
        /*0066*/ 	.short	0x0020


	//----- nvinfo : EIATTR_PARAM_CBANK
	.align		4
        /*0068*/ 	.byte	0x04, 0x0a
        /*006a*/ 	.short	(.L_19 - .L_18)
	.align		4
.L_18:
        /*006c*/ 	.word	index@(.nv.constant0._Z16kernelAddVectorsiPdS_S_)
        /*0070*/ 	.short	0x0380
        /*0072*/ 	.short	0x0020


	//----- nvinfo : EIATTR_SW_WAR
	.align		4
.L_19:
        /*0074*/ 	.byte	0x04, 0x36
        /*0076*/ 	.short	(.L_21 - .L_20)
.L_20:
        /*0078*/ 	.word	0x00000008
.L_21:


//--------------------- .nv.callgraph             --------------------------
	.section	.nv.callgraph,"",@"SHT_CUDA_CALLGRAPH"
	.align	4
	.sectionentsize	8
	.align		4
        /*0000*/ 	.word	0x00000000
	.align		4
        /*0004*/ 	.word	0xffffffff
	.align		4
        /*0008*/ 	.word	0x00000000
	.align		4
        /*000c*/ 	.word	0xfffffffe
	.align		4
        /*0010*/ 	.word	0x00000000
	.align		4
        /*0014*/ 	.word	0xfffffffd
	.align		4
        /*0018*/ 	.word	0x00000000
	.align		4
        /*001c*/ 	.word	0xfffffffc


//--------------------- .text._Z16kernelAddVectorsiPdS_S_ --------------------------
	.section	.text._Z16kernelAddVectorsiPdS_S_,"ax",@progbits
	.align	128
        .global         _Z16kernelAddVectorsiPdS_S_
        .type           _Z16kernelAddVectorsiPdS_S_,@function
        .size           _Z16kernelAddVectorsiPdS_S_,(.L_x_1 - _Z16kernelAddVectorsiPdS_S_)
        .other          _Z16kernelAddVectorsiPdS_S_,@"STO_CUDA_ENTRY STV_DEFAULT"
_Z16kernelAddVectorsiPdS_S_:
.text._Z16kernelAddVectorsiPdS_S_:
[----:B------:R-:W-:Y:S01]  /*0000*/  LDC R1, c[0x0][0x37c] ;  /* 0x0000df00ff017b82 */ /* 0x000fe20000000800 */
[----:B------:R-:W0:Y:S07]  /*0010*/  S2R R11, SR_TID.X ;  /* 0x00000000000b7919 */ /* 0x000e2e0000002100 */
[----:B------:R-:W0:Y:S01]  /*0020*/  S2UR UR4, SR_CTAID.X ;  /* 0x00000000000479c3 */ /* 0x000e220000002500 */
[----:B------:R-:W1:Y:S07]  /*0030*/  LDCU UR5, c[0x0][0x380] ;  /* 0x00007000ff0577ac */ /* 0x000e6e0008000800 */
[----:B------:R-:W0:Y:S02]  /*0040*/  LDC R0, c[0x0][0x360] ;  /* 0x0000d800ff007b82 */ /* 0x000e240000000800 */
[----:B0-----:R-:W-:-:S05]  /*0050*/  IMAD R11, R0, UR4, R11 ;  /* 0x00000004000b7c24 */ /* 0x001fca000f8e020b */
[----:B-1----:R-:W-:-:S13]  /*0060*/  ISETP.GE.AND P0, PT, R11, UR5, PT ;  /* 0x000000050b007c0c */ /* 0x002fda000bf06270 */
[----:B------:R-:W-:Y:S05]  /*0070*/  @P0 EXIT ;  /* 0x000000000000094d */ /* 0x000fea0003800000 */
[----:B------:R-:W0:Y:S01]  /*0080*/  LDC.64 R2, c[0x0][0x388] ;  /* 0x0000e200ff027b82 */ /* 0x000e220000000a00 */
[----:B------:R-:W1:Y:S07]  /*0090*/  LDCU.64 UR4, c[0x0][0x358] ;  /* 0x00006b00ff0477ac */ /* 0x000e6e0008000a00 */
[----:B------:R-:W2:Y:S08]  /*00a0*/  LDC.64 R4, c[0x0][0x390] ;  /* 0x0000e400ff047b82 */ /* 0x000eb00000000a00 */
[----:B------:R-:W3:Y:S01]  /*00b0*/  LDC.64 R8, c[0x0][0x398] ;  /* 0x0000e600ff087b82 */ /* 0x000ee20000000a00 */
[----:B0-----:R-:W-:-:S06]  /*00c0*/  IMAD.WIDE.U32 R2, R11, 0x8, R2 ;  /* 0x000000080b027825 */ /* 0x001fcc00078e0002 */
[----:B-1----:R-:W4:Y:S01]  /*00d0*/  LDG.E.64 R2, desc[UR4][R2.64] ;  /* 0x0000000402027981 */ /* 0x002f22000c1e1b00 */
[----:B--2---:R-:W-:-:S06]  /*00e0*/  IMAD.WIDE.U32 R4, R11, 0x8, R4 ;  /* 0x000000080b047825 */ /* 0x004fcc00078e0004 */
[----:B------:R-:W4:Y:S01]  /*00f0*/  LDG.E.64 R4, desc[UR4][R4.64] ;  /* 0x0000000404047981 */ /* 0x000f22000c1e1b00 */
[----:B---3--:R-:W-:Y:S01]  /*0100*/  IMAD.WIDE.U32 R8, R11, 0x8, R8 ;  /* 0x000000080b087825 */ /* 0x008fe200078e0008 */
[----:B----4-:R-:W-:-:S07]  /*0110*/  DADD R6, R2, R4 ;  /* 0x0000000002067229 */ /* 0x010fce0000000004 */
[----:B------:R-:W-:Y:S01]  /*0120*/  STG.E.64 desc[UR4][R8.64], R6 ;  /* 0x0000000608007986 */ /* 0x000fe2000c101b04 */
[----:B------:R-:W-:Y:S05]  /*0130*/  EXIT ;  /* 0x000000000000794d */ /* 0x000fea0003800000 */
.L_x_0:
[----:B------:R-:W-:-:S00]  /*0140*/  BRA `(.L_x_0) ;  /* 0xfffffffc00fc7947 */ /* 0x000fc0000383ffff */
[----:B------:R-:W-:-:S00]  /*0150*/  NOP ;  /* 0x0000000000007918 */ /* 0x000fc00000000000 */
        /* <DEDUP_REMOVED lines=10> */
.L_x_1:


//--------------------- .nv.shared.reserved.0     --------------------------
	.section	.nv.shared.reserved.0,"aw",@nobits
	.weak		__nv_reservedSMEM_offset_0_alias
	.size		__nv_reservedSMEM_offset_0_alias, 0, 64
	.other		__nv_reservedSMEM_offset_0_alias,@"STO_CUDA_RESERVED_SHARED STV_DEFAULT"
__nv_reservedSMEM_offset_0_alias:
	.zero		0
	.zero		64


//--------------------- .nv.constant0._Z16kernelAddVectorsiPdS_S_ --------------------------
	.section	.nv.constant0._Z16kernelAddVectorsiPdS_S_,"a",@progbits
	.sectionflags	@""
	.align	4
.nv.constant0._Z16kernelAddVectorsiPdS_S_:
	.zero		928


//--------------------- SYMBOLS --------------------------

	.type		.nv.reservedSmem.offset0,@object
	.size		.nv.reservedSmem.offset0,0x4
